//
// Generated by NVIDIA NVVM Compiler
//
// Compiler Build ID: CL-36424714
// Cuda compilation tools, release 13.0, V13.0.88
// Based on NVVM 20.0.0
//

.version 9.0
.target sm_100
.address_size 64

	// .globl	_Z9sobelEdgePhS_ii

.visible .entry _Z9sobelEdgePhS_ii(
	.param .u64 .ptr .align 1 _Z9sobelEdgePhS_ii_param_0,
	.param .u64 .ptr .align 1 _Z9sobelEdgePhS_ii_param_1,
	.param .u32 _Z9sobelEdgePhS_ii_param_2,
	.param .u32 _Z9sobelEdgePhS_ii_param_3
)
{
	.reg .pred 	%p<8>;
	.reg .b16 	%rs<5>;
	.reg .b32 	%r<45>;
	.reg .b32 	%f<4>;
	.reg .b64 	%rd<21>;

	ld.param.u64 	%rd1, [_Z9sobelEdgePhS_ii_param_0];
	ld.param.u64 	%rd2, [_Z9sobelEdgePhS_ii_param_1];
	ld.param.u32 	%r4, [_Z9sobelEdgePhS_ii_param_2];
	ld.param.u32 	%r5, [_Z9sobelEdgePhS_ii_param_3];
	mov.u32 	%r7, %ctaid.x;
	mov.u32 	%r8, %ntid.x;
	mov.u32 	%r9, %tid.x;
	mad.lo.s32 	%r10, %r7, %r8, %r9;
	mov.u32 	%r11, %ctaid.y;
	mov.u32 	%r12, %ntid.y;
	mov.u32 	%r13, %tid.y;
	mad.lo.s32 	%r14, %r11, %r12, %r13;
	setp.eq.s32 	%p1, %r14, 0;
	add.s32 	%r15, %r5, -1;
	setp.ge.s32 	%p2, %r14, %r15;
	or.pred  	%p3, %p1, %p2;
	setp.lt.s32 	%p4, %r10, 1;
	or.pred  	%p5, %p4, %p3;
	add.s32 	%r16, %r4, -1;
	setp.ge.s32 	%p6, %r10, %r16;
	or.pred  	%p7, %p5, %p6;
	@%p7 bra 	$L__BB0_2;
	cvta.to.global.u64 	%rd3, %rd1;
	cvta.to.global.u64 	%rd4, %rd2;
	add.s32 	%r17, %r14, -1;
	mul.lo.s32 	%r18, %r4, %r17;
	cvt.s64.s32 	%rd5, %r18;
	cvt.u64.u32 	%rd6, %r10;
	add.s64 	%rd7, %rd5, %rd6;
	add.s64 	%rd8, %rd3, %rd7;
	ld.global.u8 	%r19, [%rd8+-1];
	ld.global.u8 	%r20, [%rd8+1];
	mul.lo.s32 	%r21, %r4, %r14;
	cvt.s64.s32 	%rd9, %r21;
	add.s64 	%rd10, %rd9, %rd6;
	add.s64 	%rd11, %rd3, %rd10;
	ld.global.u8 	%rs1, [%rd11+-1];
	ld.global.u8 	%rs2, [%rd11+1];
	mul.wide.u16 	%r22, %rs2, 2;
	add.s32 	%r23, %r21, %r4;
	cvt.s64.s32 	%rd12, %r23;
	add.s64 	%rd13, %rd12, %rd6;
	add.s64 	%rd14, %rd3, %rd13;
	ld.global.u8 	%r24, [%rd14+-1];
	ld.global.u8 	%r25, [%rd14+1];
	mul.wide.u16 	%r26, %rs1, 2;
	add.s32 	%r27, %r26, %r19;
	add.s32 	%r28, %r22, %r20;
	add.s32 	%r29, %r27, %r24;
	sub.s32 	%r30, %r28, %r29;
	add.s32 	%r31, %r30, %r25;
	add.s32 	%r32, %r18, %r10;
	cvt.s64.s32 	%rd15, %r32;
	add.s64 	%rd16, %rd3, %rd15;
	ld.global.u8 	%rs3, [%rd16];
	mul.wide.u16 	%r33, %rs3, 2;
	add.s32 	%r34, %r20, %r19;
	add.s32 	%r35, %r33, %r34;
	sub.s32 	%r36, %r24, %r35;
	add.s32 	%r37, %r23, %r10;
	cvt.s64.s32 	%rd17, %r37;
	add.s64 	%rd18, %rd3, %rd17;
	ld.global.u8 	%rs4, [%rd18];
	mul.wide.u16 	%r38, %rs4, 2;
	add.s32 	%r39, %r36, %r38;
	add.s32 	%r40, %r39, %r25;
	mul.lo.s32 	%r41, %r31, %r31;
	mad.lo.s32 	%r42, %r40, %r40, %r41;
	cvt.rn.f32.u32 	%f1, %r42;
	sqrt.rn.f32 	%f2, %f1;
	min.f32 	%f3, %f2, 0f437F0000;
	cvt.rzi.u32.f32 	%r43, %f3;
	add.s32 	%r44, %r32, %r4;
	cvt.s64.s32 	%rd19, %r44;
	add.s64 	%rd20, %rd4, %rd19;
	st.global.u8 	[%rd20], %r43;
$L__BB0_2:
	ret;

}


// ===== COMPILED SASS (sm_100) =====

	.target	sm_100

	.elftype	@"ET_EXEC"


//--------------------- .note.nv.tkinfo           --------------------------
	.section	.note.nv.tkinfo,"",@"SHT_NOTE"
	.sectionflags	@"SHF_NOTE_NV_TKINFO"
	.tkinfo
        /*0018*/ 	.word	0x00000002
        /*0030*/ 	.string	""
        /*0030*/ 	.string	"ptxas"
        /*0030*/ 	.string	"Cuda compilation tools, release 13.0, V13.0.88"
        /*0030*/ 	.string	"Build cuda_13.0.r13.0/compiler.36424714_0"
        /*0030*/ 	.string	"-arch sm_100 -m 64 "



//--------------------- .note.nv.cuinfo           --------------------------
	.section	.note.nv.cuinfo,"",@"SHT_NOTE"
	.sectionflags	@"SHF_NOTE_NV_CUINFO"
        /*0018*/ 	.short	0x0002
        /*001a*/ 	.short	0x0064
        /*001c*/ 	.short	0x0082
	.zero		2


//--------------------- .nv.info                  --------------------------
	.section	.nv.info,"",@"SHT_CUDA_INFO"
	.align	4


	//----- nvinfo : EIATTR_REGCOUNT
	.align		4
        /*0000*/ 	.byte	0x04, 0x2f
        /*0002*/ 	.short	(.L_1 - .L_0)
	.align		4
.L_0:
        /*0004*/ 	.word	index@(_Z9sobelEdgePhS_ii)
        /*0008*/ 	.word	0x00000014


	//----- nvinfo : EIATTR_FRAME_SIZE
	.align		4
.L_1:
        /*000c*/ 	.byte	0x04, 0x11
        /*000e*/ 	.short	(.L_3 - .L_2)
	.align		4
.L_2:
        /*0010*/ 	.word	index@($__internal_0_$__cuda_sm20_sqrt_rn_f32_slowpath)
        /*0014*/ 	.word	0x00000000


	//----- nvinfo : EIATTR_FRAME_SIZE
	.align		4
.L_3:
        /*0018*/ 	.byte	0x04, 0x11
        /*001a*/ 	.short	(.L_5 - .L_4)
	.align		4
.L_4:
        /*001c*/ 	.word	index@(_Z9sobelEdgePhS_ii)
        /*0020*/ 	.word	0x00000000


	//----- nvinfo : EIATTR_MIN_STACK_SIZE
	.align		4
.L_5:
        /*0024*/ 	.byte	0x04, 0x12
        /*0026*/ 	.short	(.L_7 - .L_6)
	.align		4
.L_6:
        /*0028*/ 	.word	index@(_Z9sobelEdgePhS_ii)
        /*002c*/ 	.word	0x00000000
.L_7:


//--------------------- .nv.compat                --------------------------
	.section	.nv.compat,"",@"SHT_CUDA_COMPAT_INFO"
	.align	4
        /*0000*/ 	.byte	0x02, 0x09, 0x00, 0x00, 0x02, 0x02, 0x01, 0x00, 0x02, 0x05, 0x05, 0x00, 0x03, 0x07, 0x01, 0x01
        /*0010*/ 	.byte	0x02, 0x03, 0x00, 0x00, 0x02, 0x06, 0x01, 0x00, 0x04, 0x0b, 0x08, 0x00, 0x01, 0x00, 0x00, 0x00
        /*0020*/ 	.byte	0x00, 0x00, 0x00, 0x00


//--------------------- .nv.info._Z9sobelEdgePhS_ii --------------------------
	.section	.nv.info._Z9sobelEdgePhS_ii,"",@"SHT_CUDA_INFO"
	.sectionflags	@""
	.align	4


	//----- nvinfo : EIATTR_CUDA_API_VERSION
	.align		4
        /*0000*/ 	.byte	0x04, 0x37
        /*0002*/ 	.short	(.L_9 - .L_8)
.L_8:
        /*0004*/ 	.word	0x00000082


	//----- nvinfo : EIATTR_KPARAM_INFO
	.align		4
.L_9:
        /*0008*/ 	.byte	0x04, 0x17
        /*000a*/ 	.short	(.L_11 - .L_10)
.L_10:
        /*000c*/ 	.word	0x00000000
        /*0010*/ 	.short	0x0003
        /*0012*/ 	.short	0x0014
        /*0014*/ 	.byte	0x00, 0xf0, 0x11, 0x00


	//----- nvinfo : EIATTR_KPARAM_INFO
	.align		4
.L_11:
        /*0018*/ 	.byte	0x04, 0x17
        /*001a*/ 	.short	(.L_13 - .L_12)
.L_12:
        /*001c*/ 	.word	0x00000000
        /*0020*/ 	.short	0x0002
        /*0022*/ 	.short	0x0010
        /*0024*/ 	.byte	0x00, 0xf0, 0x11, 0x00


	//----- nvinfo : EIATTR_KPARAM_INFO
	.align		4
.L_13:
        /*0028*/ 	.byte	0x04, 0x17
        /*002a*/ 	.short	(.L_15 - .L_14)
.L_14:
        /*002c*/ 	.word	0x00000000
        /*0030*/ 	.short	0x0001
        /*0032*/ 	.short	0x0008
        /*0034*/ 	.byte	0x00, 0xf5, 0x21, 0x00


	//----- nvinfo : EIATTR_KPARAM_INFO
	.align		4
.L_15:
        /*0038*/ 	.byte	0x04, 0x17
        /*003a*/ 	.short	(.L_17 - .L_16)
.L_16:
        /*003c*/ 	.word	0x00000000
        /*0040*/ 	.short	0x0000
        /*0042*/ 	.short	0x0000
        /*0044*/ 	.byte	0x00, 0xf5, 0x21, 0x00


	//----- nvinfo : EIATTR_SPARSE_MMA_MASK
	.align		4
.L_17:
        /*0048*/ 	.byte	0x03, 0x50
        /*004a*/ 	.short	0x0000


	//----- nvinfo : EIATTR_MAXREG_COUNT
	.align		4
        /*004c*/ 	.byte	0x03, 0x1b
        /*004e*/ 	.short	0x00ff


	//----- nvinfo : EIATTR_MERCURY_ISA_VERSION
	.align		4
        /*0050*/ 	.byte	0x03, 0x5f
        /*0052*/ 	.short	0x0101


	//----- nvinfo : EIATTR_VRC_CTA_INIT_COUNT
	.align		4
        /*0054*/ 	.byte	0x02, 0x4a
	.zero		1
	.zero		1


	//----- nvinfo : EIATTR_EXIT_INSTR_OFFSETS
	.align		4
        /*0058*/ 	.byte	0x04, 0x1c
        /*005a*/ 	.short	(.L_19 - .L_18)


	//   ....[0]....
.L_18:
        /*005c*/ 	.word	0x00000100


	//   ....[1]....
        /*0060*/ 	.word	0x00000500


	//----- nvinfo : EIATTR_CRS_STACK_SIZE
	.align		4
.L_19:
        /*0064*/ 	.byte	0x04, 0x1e
        /*0066*/ 	.short	(.L_21 - .L_20)
.L_20:
        /*0068*/ 	.word	0x00000000


	//----- nvinfo : EIATTR_CBANK_PARAM_SIZE
	.align		4
.L_21:
        /*006c*/ 	.byte	0x03, 0x19
        /*006e*/ 	.short	0x0018


	//----- nvinfo : EIATTR_PARAM_CBANK
	.align		4
        /*0070*/ 	.byte	0x04, 0x0a
        /*0072*/ 	.short	(.L_23 - .L_22)
	.align		4
.L_22:
        /*0074*/ 	.word	index@(.nv.constant0._Z9sobelEdgePhS_ii)
        /*0078*/ 	.short	0x0380
        /*007a*/ 	.short	0x0018


	//----- nvinfo : EIATTR_SW_WAR
	.align		4
.L_23:
        /*007c*/ 	.byte	0x04, 0x36
        /*007e*/ 	.short	(.L_25 - .L_24)
.L_24:
        /*0080*/ 	.word	0x00000008
.L_25:


//--------------------- .nv.callgraph             --------------------------
	.section	.nv.callgraph,"",@"SHT_CUDA_CALLGRAPH"
	.align	4
	.sectionentsize	8
	.align		4
        /*0000*/ 	.word	0x00000000
	.align		4
        /*0004*/ 	.word	0xffffffff
	.align		4
        /*0008*/ 	.word	0x00000000
	.align		4
        /*000c*/ 	.word	0xfffffffe
	.align		4
        /*0010*/ 	.word	0x00000000
	.align		4
        /*0014*/ 	.word	0xfffffffd
	.align		4
        /*0018*/ 	.word	0x00000000
	.align		4
        /*001c*/ 	.word	0xfffffffc


//--------------------- .text._Z9sobelEdgePhS_ii  --------------------------
	.section	.text._Z9sobelEdgePhS_ii,"ax",@progbits
	.align	128
        .global         _Z9sobelEdgePhS_ii
        .type           _Z9sobelEdgePhS_ii,@function
        .size           _Z9sobelEdgePhS_ii,(.L_x_5 - _Z9sobelEdgePhS_ii)
        .other          _Z9sobelEdgePhS_ii,@"STO_CUDA_ENTRY STV_DEFAULT"
_Z9sobelEdgePhS_ii:
.text._Z9sobelEdgePhS_ii:
[----:B------:R-:W-:Y:S01]  /*0000*/  LDC R1, c[0x0][0x37c] ;  /* 0x0000df00ff017b82 */ /* 0x000fe20000000800 */
[----:B------:R-:W0:Y:S07]  /*0010*/  S2R R5, SR_TID.Y ;  /* 0x0000000000057919 */ /* 0x000e2e0000002200 */
[----:B------:R-:W1:Y:S01]  /*0020*/  LDC R0, c[0x0][0x360] ;  /* 0x0000d800ff007b82 */ /* 0x000e620000000800 */
[----:B------:R-:W2:Y:S01]  /*0030*/  LDCU.64 UR8, c[0x0][0x390] ;  /* 0x00007200ff0877ac */ /* 0x000ea20008000a00 */
[----:B------:R-:W1:Y:S06]  /*0040*/  S2R R3, SR_TID.X ;  /* 0x0000000000037919 */ /* 0x000e6c0000002100 */
[----:B------:R-:W0:Y:S08]  /*0050*/  S2UR UR6, SR_CTAID.Y ;  /* 0x00000000000679c3 */ /* 0x000e300000002600 */
[----:B------:R-:W0:Y:S01]  /*0060*/  LDC R2, c[0x0][0x364] ;  /* 0x0000d900ff027b82 */ /* 0x000e220000000800 */
[----:B--2---:R-:W-:-:S07]  /*0070*/  UIADD3 UR4, UPT, UPT, UR9, -0x1, URZ ;  /* 0xffffffff09047890 */ /* 0x004fce000fffe0ff */
[----:B------:R-:W1:Y:S01]  /*0080*/  S2UR UR5, SR_CTAID.X ;  /* 0x00000000000579c3 */ /* 0x000e620000002500 */
[----:B0-----:R-:W-:-:S05]  /*0090*/  IMAD R2, R2, UR6, R5 ;  /* 0x0000000602027c24 */ /* 0x001fca000f8e0205 */
[----:B------:R-:W-:Y:S01]  /*00a0*/  ISETP.GE.AND P0, PT, R2, UR4, PT ;  /* 0x0000000402007c0c */ /* 0x000fe2000bf06270 */
[----:B------:R-:W-:Y:S01]  /*00b0*/  UIADD3 UR4, UPT, UPT, UR8, -0x1, URZ ;  /* 0xffffffff08047890 */ /* 0x000fe2000fffe0ff */
[----:B-1----:R-:W-:Y:S02]  /*00c0*/  IMAD R0, R0, UR5, R3 ;  /* 0x0000000500007c24 */ /* 0x002fe4000f8e0203 */
[----:B------:R-:W-:-:S04]  /*00d0*/  ISETP.EQ.OR P0, PT, R2, RZ, P0 ;  /* 0x000000ff0200720c */ /* 0x000fc80000702670 */
[----:B------:R-:W-:-:S04]  /*00e0*/  ISETP.LT.OR P0, PT, R0, 0x1, P0 ;  /* 0x000000010000780c */ /* 0x000fc80000701670 */
[----:B------:R-:W-:-:S13]  /*00f0*/  ISETP.GE.OR P0, PT, R0, UR4, P0 ;  /* 0x0000000400007c0c */ /* 0x000fda0008706670 */
[----:B------:R-:W-:Y:S05]  /*0100*/  @P0 EXIT ;  /* 0x000000000000094d */ /* 0x000fea0003800000 */
[----:B------:R-:W0:Y:S01]  /*0110*/  LDCU.64 UR6, c[0x0][0x380] ;  /* 0x00007000ff0677ac */ /* 0x000e220008000a00 */
[C---:B------:R-:W-:Y:S02]  /*0120*/  VIADD R3, R2.reuse, 0xffffffff ;  /* 0xffffffff02037836 */ /* 0x040fe40000000000 */
[----:B------:R-:W-:Y:S01]  /*0130*/  IMAD R5, R2, UR8, RZ ;  /* 0x0000000802057c24 */ /* 0x000fe2000f8e02ff */
[----:B------:R-:W1:Y:S01]  /*0140*/  LDCU.64 UR4, c[0x0][0x358] ;  /* 0x00006b00ff0477ac */ /* 0x000e620008000a00 */
[----:B------:R-:W-:-:S03]  /*0150*/  IMAD R3, R3, UR8, RZ ;  /* 0x0000000803037c24 */ /* 0x000fc6000f8e02ff */
[----:B------:R-:W-:Y:S01]  /*0160*/  SHF.R.S32.HI R7, RZ, 0x1f, R5 ;  /* 0x0000001fff077819 */ /* 0x000fe20000011405 */
[--C-:B------:R-:W-:Y:S01]  /*0170*/  IMAD.IADD R2, R0, 0x1, R3.reuse ;  /* 0x0000000100027824 */ /* 0x100fe200078e0203 */
[----:B------:R-:W-:Y:S02]  /*0180*/  SHF.R.S32.HI R4, RZ, 0x1f, R3 ;  /* 0x0000001fff047819 */ /* 0x000fe40000011403 */
[C-C-:B0-----:R-:W-:Y:S01]  /*0190*/  IADD3 R6, P2, P3, R5.reuse, UR6, R0.reuse ;  /* 0x0000000605067c10 */ /* 0x141fe2000fb5e000 */
[----:B------:R-:W-:Y:S01]  /*01a0*/  VIADD R5, R5, UR8 ;  /* 0x0000000805057c36 */ /* 0x000fe20008000000 */
[----:B------:R-:W-:Y:S02]  /*01b0*/  IADD3 R8, P0, P1, R3, UR6, R0 ;  /* 0x0000000603087c10 */ /* 0x000fe4000f91e000 */
[----:B------:R-:W-:Y:S02]  /*01c0*/  IADD3.X R7, PT, PT, R7, UR7, RZ, P2, P3 ;  /* 0x0000000707077c10 */ /* 0x000fe400097e64ff */
[----:B------:R-:W-:-:S02]  /*01d0*/  IADD3.X R9, PT, PT, R4, UR7, RZ, P0, P1 ;  /* 0x0000000704097c10 */ /* 0x000fc400087e24ff */
[----:B------:R-:W-:Y:S01]  /*01e0*/  IADD3 R10, P2, PT, R2, UR6, RZ ;  /* 0x00000006020a7c10 */ /* 0x000fe2000ff5e0ff */
[----:B-1----:R-:W2:Y:S01]  /*01f0*/  LDG.E.U8 R15, desc[UR4][R6.64+-0x1] ;  /* 0xffffff04060f7981 */ /* 0x002ea2000c1e1100 */
[----:B------:R-:W-:Y:S02]  /*0200*/  IADD3 R4, P0, P1, R5, UR6, R0 ;  /* 0x0000000605047c10 */ /* 0x000fe4000f91e000 */
[----:B------:R-:W-:Y:S01]  /*0210*/  IADD3 R13, PT, PT, R0, R5, RZ ;  /* 0x00000005000d7210 */ /* 0x000fe20007ffe0ff */
[----:B------:R-:W3:Y:S01]  /*0220*/  LDG.E.U8 R3, desc[UR4][R8.64+0x1] ;  /* 0x0000010408037981 */ /* 0x000ee2000c1e1100 */
[----:B------:R-:W-:Y:S02]  /*0230*/  SHF.R.S32.HI R5, RZ, 0x1f, R5 ;  /* 0x0000001fff057819 */ /* 0x000fe40000011405 */
[----:B------:R-:W-:Y:S01]  /*0240*/  LEA.HI.X.SX32 R11, R2, UR7, 0x1, P2 ;  /* 0x00000007020b7c11 */ /* 0x000fe200090f0eff */
[----:B------:R-:W3:Y:S01]  /*0250*/  LDG.E.U8 R0, desc[UR4][R8.64+-0x1] ;  /* 0xffffff0408007981 */ /* 0x000ee2000c1e1100 */
[----:B------:R-:W-:-:S02]  /*0260*/  IADD3.X R5, PT, PT, R5, UR7, RZ, P0, P1 ;  /* 0x0000000705057c10 */ /* 0x000fc400087e24ff */
[C---:B------:R-:W-:Y:S01]  /*0270*/  IADD3 R12, P0, PT, R13.reuse, UR6, RZ ;  /* 0x000000060d0c7c10 */ /* 0x040fe2000ff1e0ff */
[----:B------:R-:W4:Y:S04]  /*0280*/  LDG.E.U8 R14, desc[UR4][R6.64+0x1] ;  /* 0x00000104060e7981 */ /* 0x000f28000c1e1100 */
[----:B------:R-:W5:Y:S01]  /*0290*/  LDG.E.U8 R10, desc[UR4][R10.64] ;  /* 0x000000040a0a7981 */ /* 0x000f62000c1e1100 */
[----:B------:R-:W-:-:S03]  /*02a0*/  LEA.HI.X.SX32 R13, R13, UR7, 0x1, P0 ;  /* 0x000000070d0d7c11 */ /* 0x000fc600080f0eff */
[----:B------:R-:W5:Y:S04]  /*02b0*/  LDG.E.U8 R16, desc[UR4][R4.64+-0x1] ;  /* 0xffffff0404107981 */ /* 0x000f68000c1e1100 */
[----:B------:R-:W5:Y:S04]  /*02c0*/  LDG.E.U8 R17, desc[UR4][R4.64+0x1] ;  /* 0x0000010404117981 */ /* 0x000f68000c1e1100 */
[----:B------:R-:W5:Y:S01]  /*02d0*/  LDG.E.U8 R12, desc[UR4][R12.64] ;  /* 0x000000040c0c7981 */ /* 0x000f62000c1e1100 */
[----:B------:R-:W-:Y:S01]  /*02e0*/  BSSY.RECONVERGENT B0, `(.L_x_0) ;  /* 0x0000019000007945 */ /* 0x000fe20003800200 */
[----:B---3--:R-:W-:-:S02]  /*02f0*/  IMAD.IADD R9, R0, 0x1, R3 ;  /* 0x0000000100097824 */ /* 0x008fc400078e0203 */
[----:B--2---:R-:W-:Y:S01]  /*0300*/  IMAD R15, R15, 0x2, R0 ;  /* 0x000000020f0f7824 */ /* 0x004fe200078e0200 */
[----:B----4-:R-:W-:Y:S01]  /*0310*/  LEA R14, R14, R3, 0x1 ;  /* 0x000000030e0e7211 */ /* 0x010fe200078e08ff */
[----:B-----5:R-:W-:-:S03]  /*0320*/  IMAD R9, R10, 0x2, R9 ;  /* 0x000000020a097824 */ /* 0x020fc600078e0209 */
[----:B------:R-:W-:Y:S01]  /*0330*/  IADD3 R14, PT, PT, R14, -R15, -R16 ;  /* 0x8000000f0e0e7210 */ /* 0x000fe20007ffe810 */
[----:B------:R-:W-:-:S03]  /*0340*/  IMAD.IADD R9, R16, 0x1, -R9 ;  /* 0x0000000110097824 */ /* 0x000fc600078e0a09 */
[----:B------:R-:W-:Y:S01]  /*0350*/  IADD3 R14, PT, PT, R17, R14, RZ ;  /* 0x0000000e110e7210 */ /* 0x000fe20007ffe0ff */
[----:B------:R-:W-:-:S04]  /*0360*/  IMAD R0, R12, 0x2, R9 ;  /* 0x000000020c007824 */ /* 0x000fc800078e0209 */
[----:B------:R-:W-:Y:S02]  /*0370*/  IMAD R3, R14, R14, RZ ;  /* 0x0000000e0e037224 */ /* 0x000fe400078e02ff */
[----:B------:R-:W-:-:S04]  /*0380*/  IMAD.IADD R0, R17, 0x1, R0 ;  /* 0x0000000111007824 */ /* 0x000fc800078e0200 */
[----:B------:R-:W-:-:S05]  /*0390*/  IMAD R3, R0, R0, R3 ;  /* 0x0000000000037224 */ /* 0x000fca00078e0203 */
[----:B------:R-:W-:-:S04]  /*03a0*/  I2FP.F32.U32 R0, R3 ;  /* 0x0000000300007245 */ /* 0x000fc80000201000 */
[----:B------:R-:W-:Y:S01]  /*03b0*/  IADD3 R4, PT, PT, R0, -0xd000000, RZ ;  /* 0xf300000000047810 */ /* 0x000fe20007ffe0ff */
[----:B------:R0:W1:Y:S03]  /*03c0*/  MUFU.RSQ R3, R0 ;  /* 0x0000000000037308 */ /* 0x0000660000001400 */
[----:B------:R-:W-:-:S13]  /*03d0*/  ISETP.GT.U32.AND P0, PT, R4, 0x727fffff, PT ;  /* 0x727fffff0400780c */ /* 0x000fda0003f04070 */
[----:B0-----:R-:W-:Y:S05]  /*03e0*/  @!P0 BRA `(.L_x_1) ;  /* 0x0000000000108947 */ /* 0x001fea0003800000 */
[----:B------:R-:W-:-:S07]  /*03f0*/  MOV R8, 0x410 ;  /* 0x0000041000087802 */ /* 0x000fce0000000f00 */
[----:B-1----:R-:W-:Y:S05]  /*0400*/  CALL.REL.NOINC `($__internal_0_$__cuda_sm20_sqrt_rn_f32_slowpath) ;  /* 0x0000000000407944 */ /* 0x002fea0003c00000 */
[----:B------:R-:W-:Y:S01]  /*0410*/  IMAD.MOV.U32 R0, RZ, RZ, R3 ;  /* 0x000000ffff007224 */ /* 0x000fe200078e0003 */
[----:B------:R-:W-:Y:S06]  /*0420*/  BRA `(.L_x_2) ;  /* 0x0000000000107947 */ /* 0x000fec0003800000 */
.L_x_1:
[----:B-1----:R-:W-:Y:S01]  /*0430*/  FMUL.FTZ R5, R0, R3 ;  /* 0x0000000300057220 */ /* 0x002fe20000410000 */
[----:B------:R-:W-:-:S03]  /*0440*/  FMUL.FTZ R3, R3, 0.5 ;  /* 0x3f00000003037820 */ /* 0x000fc60000410000 */
[----:B------:R-:W-:-:S04]  /*0450*/  FFMA R0, -R5, R5, R0 ;  /* 0x0000000505007223 */ /* 0x000fc80000000100 */
[----:B------:R-:W-:-:S07]  /*0460*/  FFMA R0, R0, R3, R5 ;  /* 0x0000000300007223 */ /* 0x000fce0000000005 */
.L_x_2:
[----:B------:R-:W-:Y:S05]  /*0470*/  BSYNC.RECONVERGENT B0 ;  /* 0x0000000000007941 */ /* 0x000fea0003800200 */
.L_x_0:
[----:B------:R-:W0:Y:S01]  /*0480*/  LDCU UR8, c[0x0][0x390] ;  /* 0x00007200ff0877ac */ /* 0x000e220008000800 */
[----:B------:R-:W-:Y:S01]  /*0490*/  FMNMX R0, R0, 255, PT ;  /* 0x437f000000007809 */ /* 0x000fe20003800000 */
[----:B------:R-:W1:Y:S03]  /*04a0*/  LDCU.64 UR6, c[0x0][0x388] ;  /* 0x00007100ff0677ac */ /* 0x000e660008000a00 */
[----:B------:R-:W2:Y:S01]  /*04b0*/  F2I.U32.TRUNC.NTZ R5, R0 ;  /* 0x0000000000057305 */ /* 0x000ea2000020f000 */
[----:B0-----:R-:W-:-:S05]  /*04c0*/  VIADD R3, R2, UR8 ;  /* 0x0000000802037c36 */ /* 0x001fca0008000000 */
[----:B-1----:R-:W-:-:S04]  /*04d0*/  IADD3 R2, P0, PT, R3, UR6, RZ ;  /* 0x0000000603027c10 */ /* 0x002fc8000ff1e0ff */
[----:B------:R-:W-:-:S05]  /*04e0*/  LEA.HI.X.SX32 R3, R3, UR7, 0x1, P0 ;  /* 0x0000000703037c11 */ /* 0x000fca00080f0eff */
[----:B--2---:R-:W-:Y:S01]  /*04f0*/  STG.E.U8 desc[UR4][R2.64], R5 ;  /* 0x0000000502007986 */ /* 0x004fe2000c101104 */
[----:B------:R-:W-:Y:S05]  /*0500*/  EXIT ;  /* 0x000000000000794d */ /* 0x000fea0003800000 */
        .weak           $__internal_0_$__cuda_sm20_sqrt_rn_f32_slowpath
        .type           $__internal_0_$__cuda_sm20_sqrt_rn_f32_slowpath,@function
        .size           $__internal_0_$__cuda_sm20_sqrt_rn_f32_slowpath,(.L_x_5 - $__internal_0_$__cuda_sm20_sqrt_rn_f32_slowpath)
$__internal_0_$__cuda_sm20_sqrt_rn_f32_slowpath:
[----:B------:R-:W-:-:S13]  /*0510*/  LOP3.LUT P0, RZ, R0, 0x7fffffff, RZ, 0xc0, !PT ;  /* 0x7fffffff00ff7812 */ /* 0x000fda000780c0ff */
[----:B------:R-:W-:Y:S01]  /*0520*/  @!P0 MOV R3, R0 ;  /* 0x0000000000038202 */ /* 0x000fe20000000f00 */
[----:B------:R-:W-:Y:S06]  /*0530*/  @!P0 BRA `(.L_x_3) ;  /* 0x0000000000408947 */ /* 0x000fec0003800000 */
[----:B------:R-:W-:-:S13]  /*0540*/  FSETP.GEU.FTZ.AND P0, PT, R0, RZ, PT ;  /* 0x000000ff0000720b */ /* 0x000fda0003f1e000 */
[----:B------:R-:W-:Y:S01]  /*0550*/  @!P0 IMAD.MOV.U32 R3, RZ, RZ, 0x7fffffff ;  /* 0x7fffffffff038424 */ /* 0x000fe200078e00ff */
[----:B------:R-:W-:Y:S06]  /*0560*/  @!P0 BRA `(.L_x_3) ;  /* 0x0000000000348947 */ /* 0x000fec0003800000 */
[----:B------:R-:W-:-:S13]  /*0570*/  FSETP.GTU.FTZ.AND P0, PT, |R0|, +INF , PT ;  /* 0x7f8000000000780b */ /* 0x000fda0003f1c200 */
[----:B------:R-:W-:Y:S01]  /*0580*/  @P0 FADD.FTZ R3, R0, 1 ;  /* 0x3f80000000030421 */ /* 0x000fe20000010000 */
[----:B------:R-:W-:Y:S06]  /*0590*/  @P0 BRA `(.L_x_3) ;  /* 0x0000000000280947 */ /* 0x000fec0003800000 */
[----:B------:R-:W-:-:S13]  /*05a0*/  FSETP.NEU.FTZ.AND P0, PT, |R0|, +INF , PT ;  /* 0x7f8000000000780b */ /* 0x000fda0003f1d200 */
[----:B------:R-:W-:-:S04]  /*05b0*/  @P0 FFMA R4, R0, 1.84467440737095516160e+19, RZ ;  /* 0x5f80000000040823 */ /* 0x000fc800000000ff */
[----:B------:R-:W0:Y:S02]  /*05c0*/  @P0 MUFU.RSQ R3, R4 ;  /* 0x0000000400030308 */ /* 0x000e240000001400 */
[----:B0-----:R-:W-:Y:S01]  /*05d0*/  @P0 FMUL.FTZ R5, R4, R3 ;  /* 0x0000000304050220 */ /* 0x001fe20000410000 */
[----:B------:R-:W-:Y:S01]  /*05e0*/  @P0 FMUL.FTZ R7, R3, 0.5 ;  /* 0x3f00000003070820 */ /* 0x000fe20000410000 */
[----:B------:R-:W-:Y:S02]  /*05f0*/  @!P0 IMAD.MOV.U32 R3, RZ, RZ, R0 ;  /* 0x000000ffff038224 */ /* 0x000fe400078e0000 */
[----:B------:R-:W-:-:S04]  /*0600*/  @P0 FADD.FTZ R6, -R5, -RZ ;  /* 0x800000ff05060221 */ /* 0x000fc80000010100 */
[----:B------:R-:W-:-:S04]  /*0610*/  @P0 FFMA R6, R5, R6, R4 ;  /* 0x0000000605060223 */ /* 0x000fc80000000004 */
[----:B------:R-:W-:-:S04]  /*0620*/  @P0 FFMA R6, R6, R7, R5 ;  /* 0x0000000706060223 */ /* 0x000fc80000000005 */
[----:B------:R-:W-:-:S07]  /*0630*/  @P0 FMUL.FTZ R3, R6, 2.3283064365386962891e-10 ;  /* 0x2f80000006030820 */ /* 0x000fce0000410000 */
.L_x_3:
[----:B------:R-:W-:Y:S01]  /*0640*/  MOV R4, R8 ;  /* 0x0000000800047202 */ /* 0x000fe20000000f00 */
[----:B------:R-:W-:-:S04]  /*0650*/  IMAD.MOV.U32 R5, RZ, RZ, 0x0 ;  /* 0x00000000ff057424 */ /* 0x000fc800078e00ff */
[----:B------:R-:W-:Y:S05]  /*0660*/  RET.REL.NODEC R4 `(_Z9sobelEdgePhS_ii) ;  /* 0xfffffff804647950 */ /* 0x000fea0003c3ffff */
.L_x_4:
[----:B------:R-:W-:-:S00]  /*0670*/  BRA `(.L_x_4) ;  /* 0xfffffffc00fc7947 */ /* 0x000fc0000383ffff */
[----:B------:R-:W-:-:S00]  /*0680*/  NOP ;  /* 0x0000000000007918 */ /* 0x000fc00000000000 */
[----:B------:R-:W-:-:S00]  /*0690*/  NOP ;  /* 0x0000000000007918 */ /* 0x000fc00000000000 */
[----:B------:R-:W-:-:S00]  /*06a0*/  NOP ;  /* 0x0000000000007918 */ /* 0x000fc00000000000 */
[----:B------:R-:W-:-:S00]  /*06b0*/  NOP ;  /* 0x0000000000007918 */ /* 0x000fc00000000000 */
[----:B------:R-:W-:-:S00]  /*06c0*/  NOP ;  /* 0x0000000000007918 */ /* 0x000fc00000000000 */
[----:B------:R-:W-:-:S00]  /*06d0*/  NOP ;  /* 0x0000000000007918 */ /* 0x000fc00000000000 */
[----:B------:R-:W-:-:S00]  /*06e0*/  NOP ;  /* 0x0000000000007918 */ /* 0x000fc00000000000 */
[----:B------:R-:W-:-:S00]  /*06f0*/  NOP ;  /* 0x0000000000007918 */ /* 0x000fc00000000000 */
.L_x_5:


//--------------------- .nv.shared.reserved.0     --------------------------
	.section	.nv.shared.reserved.0,"aw",@nobits
	.weak		__nv_reservedSMEM_offset_0_alias
	.size		__nv_reservedSMEM_offset_0_alias, 0, 64
	.other		__nv_reservedSMEM_offset_0_alias,@"STO_CUDA_RESERVED_SHARED STV_DEFAULT"
__nv_reservedSMEM_offset_0_alias:
	.zero		0
	.zero		64


//--------------------- .nv.constant0._Z9sobelEdgePhS_ii --------------------------
	.section	.nv.constant0._Z9sobelEdgePhS_ii,"a",@progbits
	.sectionflags	@""
	.align	4
.nv.constant0._Z9sobelEdgePhS_ii:
	.zero		920


//--------------------- SYMBOLS --------------------------

	.type		.nv.reservedSmem.offset0,@object
	.size		.nv.reservedSmem.offset0,0x4
